//
// Generated by NVIDIA NVVM Compiler
//
// Compiler Build ID: CL-36424714
// Cuda compilation tools, release 13.0, V13.0.88
// Based on NVVM 20.0.0
//

.version 9.0
.target sm_100
.address_size 64

	// .globl	gradalex_32

.visible .entry gradalex_32(
	.param .u32 gradalex_32_param_0,
	.param .u64 .ptr .align 1 gradalex_32_param_1,
	.param .u64 .ptr .align 1 gradalex_32_param_2,
	.param .u64 .ptr .align 1 gradalex_32_param_3
)
{
	.reg .pred 	%p<3>;
	.reg .b32 	%r<6>;
	.reg .b32 	%f<8>;
	.reg .b64 	%rd<15>;
	.reg .b64 	%fd<7>;

	ld.param.u32 	%r2, [gradalex_32_param_0];
	ld.param.u64 	%rd4, [gradalex_32_param_1];
	ld.param.u64 	%rd3, [gradalex_32_param_2];
	ld.param.u64 	%rd5, [gradalex_32_param_3];
	cvta.to.global.u64 	%rd1, %rd5;
	cvta.to.global.u64 	%rd2, %rd4;
	mov.u32 	%r3, %tid.x;
	mov.u32 	%r4, %ctaid.x;
	mov.u32 	%r5, %ntid.x;
	mad.lo.s32 	%r1, %r4, %r5, %r3;
	setp.ge.s32 	%p1, %r1, %r2;
	@%p1 bra 	$L__BB0_4;
	cvta.to.global.u64 	%rd6, %rd3;
	mul.wide.s32 	%rd7, %r1, 4;
	add.s64 	%rd8, %rd6, %rd7;
	ld.global.f32 	%f1, [%rd8];
	setp.leu.f32 	%p2, %f1, 0fBF000000;
	@%p2 bra 	$L__BB0_3;
	add.s64 	%rd13, %rd2, %rd7;
	ld.global.f32 	%f5, [%rd13];
	add.s64 	%rd14, %rd1, %rd7;
	ld.global.f32 	%f6, [%rd14];
	add.f32 	%f7, %f5, %f6;
	st.global.f32 	[%rd14], %f7;
	bra.uni 	$L__BB0_4;
$L__BB0_3:
	add.s64 	%rd10, %rd2, %rd7;
	ld.global.f32 	%f2, [%rd10];
	cvt.f64.f32 	%fd1, %f2;
	mul.f64 	%fd2, %fd1, 0dBFE0000000000000;
	cvt.f64.f32 	%fd3, %f1;
	div.rn.f64 	%fd4, %fd2, %fd3;
	add.s64 	%rd11, %rd1, %rd7;
	ld.global.f32 	%f3, [%rd11];
	cvt.f64.f32 	%fd5, %f3;
	add.f64 	%fd6, %fd5, %fd4;
	cvt.rn.f32.f64 	%f4, %fd6;
	st.global.f32 	[%rd11], %f4;
$L__BB0_4:
	ret;

}


// ===== COMPILED SASS (sm_100) =====

	.target	sm_100

	.elftype	@"ET_EXEC"


//--------------------- .note.nv.tkinfo           --------------------------
	.section	.note.nv.tkinfo,"",@"SHT_NOTE"
	.sectionflags	@"SHF_NOTE_NV_TKINFO"
	.tkinfo
        /*0018*/ 	.word	0x00000002
        /*0030*/ 	.string	""
        /*0030*/ 	.string	"ptxas"
        /*0030*/ 	.string	"Cuda compilation tools, release 13.0, V13.0.88"
        /*0030*/ 	.string	"Build cuda_13.0.r13.0/compiler.36424714_0"
        /*0030*/ 	.string	"-arch sm_100 -m 64 "



//--------------------- .note.nv.cuinfo           --------------------------
	.section	.note.nv.cuinfo,"",@"SHT_NOTE"
	.sectionflags	@"SHF_NOTE_NV_CUINFO"
        /*0018*/ 	.short	0x0002
        /*001a*/ 	.short	0x0064
        /*001c*/ 	.short	0x0082
	.zero		2


//--------------------- .nv.info                  --------------------------
	.section	.nv.info,"",@"SHT_CUDA_INFO"
	.align	4


	//----- nvinfo : EIATTR_REGCOUNT
	.align		4
        /*0000*/ 	.byte	0x04, 0x2f
        /*0002*/ 	.short	(.L_1 - .L_0)
	.align		4
.L_0:
        /*0004*/ 	.word	index@(gradalex_32)
        /*0008*/ 	.word	0x00000019


	//----- nvinfo : EIATTR_FRAME_SIZE
	.align		4
.L_1:
        /*000c*/ 	.byte	0x04, 0x11
        /*000e*/ 	.short	(.L_3 - .L_2)
	.align		4
.L_2:
        /*0010*/ 	.word	index@($__internal_0_$__cuda_sm20_div_rn_f64_full)
        /*0014*/ 	.word	0x00000000


	//----- nvinfo : EIATTR_FRAME_SIZE
	.align		4
.L_3:
        /*0018*/ 	.byte	0x04, 0x11
        /*001a*/ 	.short	(.L_5 - .L_4)
	.align		4
.L_4:
        /*001c*/ 	.word	index@(gradalex_32)
        /*0020*/ 	.word	0x00000000


	//----- nvinfo : EIATTR_MIN_STACK_SIZE
	.align		4
.L_5:
        /*0024*/ 	.byte	0x04, 0x12
        /*0026*/ 	.short	(.L_7 - .L_6)
	.align		4
.L_6:
        /*0028*/ 	.word	index@(gradalex_32)
        /*002c*/ 	.word	0x00000000
.L_7:


//--------------------- .nv.compat                --------------------------
	.section	.nv.compat,"",@"SHT_CUDA_COMPAT_INFO"
	.align	4
        /*0000*/ 	.byte	0x02, 0x09, 0x00, 0x00, 0x02, 0x02, 0x01, 0x00, 0x02, 0x05, 0x05, 0x00, 0x03, 0x07, 0x01, 0x01
        /*0010*/ 	.byte	0x02, 0x03, 0x00, 0x00, 0x02, 0x06, 0x01, 0x00, 0x04, 0x0b, 0x08, 0x00, 0x01, 0x00, 0x00, 0x00
        /*0020*/ 	.byte	0x00, 0x00, 0x00, 0x00


//--------------------- .nv.info.gradalex_32      --------------------------
	.section	.nv.info.gradalex_32,"",@"SHT_CUDA_INFO"
	.sectionflags	@""
	.align	4


	//----- nvinfo : EIATTR_CUDA_API_VERSION
	.align		4
        /*0000*/ 	.byte	0x04, 0x37
        /*0002*/ 	.short	(.L_9 - .L_8)
.L_8:
        /*0004*/ 	.word	0x00000082


	//----- nvinfo : EIATTR_KPARAM_INFO
	.align		4
.L_9:
        /*0008*/ 	.byte	0x04, 0x17
        /*000a*/ 	.short	(.L_11 - .L_10)
.L_10:
        /*000c*/ 	.word	0x00000000
        /*0010*/ 	.short	0x0003
        /*0012*/ 	.short	0x0018
        /*0014*/ 	.byte	0x00, 0xf5, 0x21, 0x00


	//----- nvinfo : EIATTR_KPARAM_INFO
	.align		4
.L_11:
        /*0018*/ 	.byte	0x04, 0x17
        /*001a*/ 	.short	(.L_13 - .L_12)
.L_12:
        /*001c*/ 	.word	0x00000000
        /*0020*/ 	.short	0x0002
        /*0022*/ 	.short	0x0010
        /*0024*/ 	.byte	0x00, 0xf5, 0x21, 0x00


	//----- nvinfo : EIATTR_KPARAM_INFO
	.align		4
.L_13:
        /*0028*/ 	.byte	0x04, 0x17
        /*002a*/ 	.short	(.L_15 - .L_14)
.L_14:
        /*002c*/ 	.word	0x00000000
        /*0030*/ 	.short	0x0001
        /*0032*/ 	.short	0x0008
        /*0034*/ 	.byte	0x00, 0xf5, 0x21, 0x00


	//----- nvinfo : EIATTR_KPARAM_INFO
	.align		4
.L_15:
        /*0038*/ 	.byte	0x04, 0x17
        /*003a*/ 	.short	(.L_17 - .L_16)
.L_16:
        /*003c*/ 	.word	0x00000000
        /*0040*/ 	.short	0x0000
        /*0042*/ 	.short	0x0000
        /*0044*/ 	.byte	0x00, 0xf0, 0x11, 0x00


	//----- nvinfo : EIATTR_SPARSE_MMA_MASK
	.align		4
.L_17:
        /*0048*/ 	.byte	0x03, 0x50
        /*004a*/ 	.short	0x0000


	//----- nvinfo : EIATTR_MAXREG_COUNT
	.align		4
        /*004c*/ 	.byte	0x03, 0x1b
        /*004e*/ 	.short	0x00ff


	//----- nvinfo : EIATTR_MERCURY_ISA_VERSION
	.align		4
        /*0050*/ 	.byte	0x03, 0x5f
        /*0052*/ 	.short	0x0101


	//----- nvinfo : EIATTR_VRC_CTA_INIT_COUNT
	.align		4
        /*0054*/ 	.byte	0x02, 0x4a
	.zero		1
	.zero		1


	//----- nvinfo : EIATTR_EXIT_INSTR_OFFSETS
	.align		4
        /*0058*/ 	.byte	0x04, 0x1c
        /*005a*/ 	.short	(.L_19 - .L_18)


	//   ....[0]....
.L_18:
        /*005c*/ 	.word	0x00000070


	//   ....[1]....
        /*0060*/ 	.word	0x00000160


	//   ....[2]....
        /*0064*/ 	.word	0x00000360


	//----- nvinfo : EIATTR_CRS_STACK_SIZE
	.align		4
.L_19:
        /*0068*/ 	.byte	0x04, 0x1e
        /*006a*/ 	.short	(.L_21 - .L_20)
.L_20:
        /*006c*/ 	.word	0x00000000


	//----- nvinfo : EIATTR_CBANK_PARAM_SIZE
	.align		4
.L_21:
        /*0070*/ 	.byte	0x03, 0x19
        /*0072*/ 	.short	0x0020


	//----- nvinfo : EIATTR_PARAM_CBANK
	.align		4
        /*0074*/ 	.byte	0x04, 0x0a
        /*0076*/ 	.short	(.L_23 - .L_22)
	.align		4
.L_22:
        /*0078*/ 	.word	index@(.nv.constant0.gradalex_32)
        /*007c*/ 	.short	0x0380
        /*007e*/ 	.short	0x0020


	//----- nvinfo : EIATTR_SW_WAR
	.align		4
.L_23:
        /*0080*/ 	.byte	0x04, 0x36
        /*0082*/ 	.short	(.L_25 - .L_24)
.L_24:
        /*0084*/ 	.word	0x00000008
.L_25:


//--------------------- .nv.callgraph             --------------------------
	.section	.nv.callgraph,"",@"SHT_CUDA_CALLGRAPH"
	.align	4
	.sectionentsize	8
	.align		4
        /*0000*/ 	.word	0x00000000
	.align		4
        /*0004*/ 	.word	0xffffffff
	.align		4
        /*0008*/ 	.word	0x00000000
	.align		4
        /*000c*/ 	.word	0xfffffffe
	.align		4
        /*0010*/ 	.word	0x00000000
	.align		4
        /*0014*/ 	.word	0xfffffffd
	.align		4
        /*0018*/ 	.word	0x00000000
	.align		4
        /*001c*/ 	.word	0xfffffffc


//--------------------- .text.gradalex_32         --------------------------
	.section	.text.gradalex_32,"ax",@progbits
	.align	128
        .global         gradalex_32
        .type           gradalex_32,@function
        .size           gradalex_32,(.L_x_9 - gradalex_32)
        .other          gradalex_32,@"STO_CUDA_ENTRY STV_DEFAULT"
gradalex_32:
.text.gradalex_32:
[----:B------:R-:W-:Y:S01]  /*0000*/  LDC R1, c[0x0][0x37c] ;  /* 0x0000df00ff017b82 */ /* 0x000fe20000000800 */
[----:B------:R-:W0:Y:S07]  /*0010*/  S2R R0, SR_TID.X ;  /* 0x0000000000007919 */ /* 0x000e2e0000002100 */
[----:B------:R-:W0:Y:S01]  /*0020*/  S2UR UR4, SR_CTAID.X ;  /* 0x00000000000479c3 */ /* 0x000e220000002500 */
[----:B------:R-:W1:Y:S07]  /*0030*/  LDCU UR5, c[0x0][0x380] ;  /* 0x00007000ff0577ac */ /* 0x000e6e0008000800 */
[----:B------:R-:W0:Y:S02]  /*0040*/  LDC R3, c[0x0][0x360] ;  /* 0x0000d800ff037b82 */ /* 0x000e240000000800 */
[----:B0-----:R-:W-:-:S05]  /*0050*/  IMAD R0, R3, UR4, R0 ;  /* 0x0000000403007c24 */ /* 0x001fca000f8e0200 */
[----:B-1----:R-:W-:-:S13]  /*0060*/  ISETP.GE.AND P0, PT, R0, UR5, PT ;  /* 0x0000000500007c0c */ /* 0x002fda000bf06270 */
[----:B------:R-:W-:Y:S05]  /*0070*/  @P0 EXIT ;  /* 0x000000000000094d */ /* 0x000fea0003800000 */
[----:B------:R-:W0:Y:S01]  /*0080*/  LDC.64 R2, c[0x0][0x390] ;  /* 0x0000e400ff027b82 */ /* 0x000e220000000a00 */
[----:B------:R-:W1:Y:S01]  /*0090*/  LDCU.64 UR4, c[0x0][0x358] ;  /* 0x00006b00ff0477ac */ /* 0x000e620008000a00 */
[----:B0-----:R-:W-:-:S05]  /*00a0*/  IMAD.WIDE R2, R0, 0x4, R2 ;  /* 0x0000000400027825 */ /* 0x001fca00078e0202 */
[----:B-1----:R-:W2:Y:S02]  /*00b0*/  LDG.E R4, desc[UR4][R2.64] ;  /* 0x0000000402047981 */ /* 0x002ea4000c1e1900 */
[----:B--2---:R-:W-:-:S13]  /*00c0*/  FSETP.GT.AND P0, PT, R4, -0.5, PT ;  /* 0xbf0000000400780b */ /* 0x004fda0003f04000 */
[----:B------:R-:W-:Y:S05]  /*00d0*/  @!P0 BRA `(.L_x_0) ;  /* 0x0000000000248947 */ /* 0x000fea0003800000 */
[----:B------:R-:W0:Y:S08]  /*00e0*/  LDC.64 R2, c[0x0][0x388] ;  /* 0x0000e200ff027b82 */ /* 0x000e300000000a00 */
[----:B------:R-:W1:Y:S01]  /*00f0*/  LDC.64 R4, c[0x0][0x398] ;  /* 0x0000e600ff047b82 */ /* 0x000e620000000a00 */
[----:B0-----:R-:W-:-:S06]  /*0100*/  IMAD.WIDE R2, R0, 0x4, R2 ;  /* 0x0000000400027825 */ /* 0x001fcc00078e0202 */
[----:B------:R-:W2:Y:S01]  /*0110*/  LDG.E R2, desc[UR4][R2.64] ;  /* 0x0000000402027981 */ /* 0x000ea2000c1e1900 */
[----:B-1----:R-:W-:-:S05]  /*0120*/  IMAD.WIDE R4, R0, 0x4, R4 ;  /* 0x0000000400047825 */ /* 0x002fca00078e0204 */
[----:B------:R-:W2:Y:S02]  /*0130*/  LDG.E R7, desc[UR4][R4.64] ;  /* 0x0000000404077981 */ /* 0x000ea4000c1e1900 */
[----:B--2---:R-:W-:-:S05]  /*0140*/  FADD R7, R2, R7 ;  /* 0x0000000702077221 */ /* 0x004fca0000000000 */
[----:B------:R-:W-:Y:S01]  /*0150*/  STG.E desc[UR4][R4.64], R7 ;  /* 0x0000000704007986 */ /* 0x000fe2000c101904 */
[----:B------:R-:W-:Y:S05]  /*0160*/  EXIT ;  /* 0x000000000000794d */ /* 0x000fea0003800000 */
.L_x_0:
[----:B------:R-:W0:Y:S02]  /*0170*/  LDC.64 R2, c[0x0][0x388] ;  /* 0x0000e200ff027b82 */ /* 0x000e240000000a00 */
[----:B0-----:R-:W-:-:S05]  /*0180*/  IMAD.WIDE R10, R0, 0x4, R2 ;  /* 0x00000004000a7825 */ /* 0x001fca00078e0202 */
[----:B------:R-:W2:Y:S01]  /*0190*/  LDG.E R12, desc[UR4][R10.64] ;  /* 0x000000040a0c7981 */ /* 0x000ea2000c1e1900 */
[----:B------:R-:W0:Y:S01]  /*01a0*/  F2F.F64.F32 R4, R4 ;  /* 0x0000000400047310 */ /* 0x000e220000201800 */
[----:B------:R-:W-:Y:S01]  /*01b0*/  IMAD.MOV.U32 R2, RZ, RZ, 0x1 ;  /* 0x00000001ff027424 */ /* 0x000fe200078e00ff */
[----:B------:R-:W-:Y:S06]  /*01c0*/  BSSY.RECONVERGENT B0, `(.L_x_1) ;  /* 0x0000012000007945 */ /* 0x000fec0003800200 */
[----:B0-----:R-:W0:Y:S02]  /*01d0*/  MUFU.RCP64H R3, R5 ;  /* 0x0000000500037308 */ /* 0x001e240000001800 */
[----:B0-----:R-:W-:-:S08]  /*01e0*/  DFMA R6, -R4, R2, 1 ;  /* 0x3ff000000406742b */ /* 0x001fd00000000102 */
[----:B------:R-:W-:-:S08]  /*01f0*/  DFMA R8, R6, R6, R6 ;  /* 0x000000060608722b */ /* 0x000fd00000000006 */
[----:B------:R-:W-:-:S08]  /*0200*/  DFMA R8, R2, R8, R2 ;  /* 0x000000080208722b */ /* 0x000fd00000000002 */
[----:B------:R-:W-:-:S08]  /*0210*/  DFMA R2, -R4, R8, 1 ;  /* 0x3ff000000402742b */ /* 0x000fd00000000108 */
[----:B------:R-:W-:Y:S01]  /*0220*/  DFMA R2, R8, R2, R8 ;  /* 0x000000020802722b */ /* 0x000fe20000000008 */
[----:B--2---:R-:W0:Y:S02]  /*0230*/  F2F.F64.F32 R6, R12 ;  /* 0x0000000c00067310 */ /* 0x004e240000201800 */
[----:B0-----:R-:W-:-:S08]  /*0240*/  DMUL R6, R6, -0.5 ;  /* 0xbfe0000006067828 */ /* 0x001fd00000000000 */
[----:B------:R-:W-:Y:S02]  /*0250*/  DMUL R8, R6, R2 ;  /* 0x0000000206087228 */ /* 0x000fe40000000000 */
[----:B------:R-:W-:-:S06]  /*0260*/  FSETP.GEU.AND P1, PT, |R7|, 6.5827683646048100446e-37, PT ;  /* 0x036000000700780b */ /* 0x000fcc0003f2e200 */
[----:B------:R-:W-:-:S08]  /*0270*/  DFMA R10, -R4, R8, R6 ;  /* 0x00000008040a722b */ /* 0x000fd00000000106 */
[----:B------:R-:W-:-:S10]  /*0280*/  DFMA R2, R2, R10, R8 ;  /* 0x0000000a0202722b */ /* 0x000fd40000000008 */
[----:B------:R-:W-:-:S05]  /*0290*/  FFMA R8, RZ, R5, R3 ;  /* 0x00000005ff087223 */ /* 0x000fca0000000003 */
[----:B------:R-:W-:-:S13]  /*02a0*/  FSETP.GT.AND P0, PT, |R8|, 1.469367938527859385e-39, PT ;  /* 0x001000000800780b */ /* 0x000fda0003f04200 */
[----:B------:R-:W-:Y:S05]  /*02b0*/  @P0 BRA P1, `(.L_x_2) ;  /* 0x0000000000080947 */ /* 0x000fea0000800000 */
[----:B------:R-:W-:-:S07]  /*02c0*/  MOV R10, 0x2e0 ;  /* 0x000002e0000a7802 */ /* 0x000fce0000000f00 */
[----:B------:R-:W-:Y:S05]  /*02d0*/  CALL.REL.NOINC `($__internal_0_$__cuda_sm20_div_rn_f64_full) ;  /* 0x0000000000247944 */ /* 0x000fea0003c00000 */
.L_x_2:
[----:B------:R-:W-:Y:S05]  /*02e0*/  BSYNC.RECONVERGENT B0 ;  /* 0x0000000000007941 */ /* 0x000fea0003800200 */
.L_x_1:
[----:B------:R-:W0:Y:S02]  /*02f0*/  LDC.64 R4, c[0x0][0x398] ;  /* 0x0000e600ff047b82 */ /* 0x000e240000000a00 */
[----:B0-----:R-:W-:-:S05]  /*0300*/  IMAD.WIDE R6, R0, 0x4, R4 ;  /* 0x0000000400067825 */ /* 0x001fca00078e0204 */
[----:B------:R-:W2:Y:S02]  /*0310*/  LDG.E R0, desc[UR4][R6.64] ;  /* 0x0000000406007981 */ /* 0x000ea4000c1e1900 */
[----:B--2---:R-:W0:Y:S02]  /*0320*/  F2F.F64.F32 R4, R0 ;  /* 0x0000000000047310 */ /* 0x004e240000201800 */
[----:B0-----:R-:W-:-:S10]  /*0330*/  DADD R4, R4, R2 ;  /* 0x0000000004047229 */ /* 0x001fd40000000002 */
[----:B------:R-:W0:Y:S02]  /*0340*/  F2F.F32.F64 R5, R4 ;  /* 0x0000000400057310 */ /* 0x000e240000301000 */
[----:B0-----:R-:W-:Y:S01]  /*0350*/  STG.E desc[UR4][R6.64], R5 ;  /* 0x0000000506007986 */ /* 0x001fe2000c101904 */
[----:B------:R-:W-:Y:S05]  /*0360*/  EXIT ;  /* 0x000000000000794d */ /* 0x000fea0003800000 */
        .weak           $__internal_0_$__cuda_sm20_div_rn_f64_full
        .type           $__internal_0_$__cuda_sm20_div_rn_f64_full,@function
        .size           $__internal_0_$__cuda_sm20_div_rn_f64_full,(.L_x_9 - $__internal_0_$__cuda_sm20_div_rn_f64_full)
$__internal_0_$__cuda_sm20_div_rn_f64_full:
[C---:B------:R-:W-:Y:S01]  /*0370*/  FSETP.GEU.AND P0, PT, |R5|.reuse, 1.469367938527859385e-39, PT ;  /* 0x001000000500780b */ /* 0x040fe20003f0e200 */
[----:B------:R-:W-:Y:S01]  /*0380*/  IMAD.MOV.U32 R16, RZ, RZ, 0x1 ;  /* 0x00000001ff107424 */ /* 0x000fe200078e00ff */
[----:B------:R-:W-:Y:S01]  /*0390*/  LOP3.LUT R2, R5, 0x800fffff, RZ, 0xc0, !PT ;  /* 0x800fffff05027812 */ /* 0x000fe200078ec0ff */
[----:B------:R-:W-:Y:S01]  /*03a0*/  BSSY.RECONVERGENT B1, `(.L_x_3) ;  /* 0x0000055000017945 */ /* 0x000fe20003800200 */
[C---:B------:R-:W-:Y:S02]  /*03b0*/  FSETP.GEU.AND P2, PT, |R7|.reuse, 1.469367938527859385e-39, PT ;  /* 0x001000000700780b */ /* 0x040fe40003f4e200 */
[----:B------:R-:W-:Y:S01]  /*03c0*/  LOP3.LUT R3, R2, 0x3ff00000, RZ, 0xfc, !PT ;  /* 0x3ff0000002037812 */ /* 0x000fe200078efcff */
[----:B------:R-:W-:Y:S01]  /*03d0*/  IMAD.MOV.U32 R2, RZ, RZ, R4 ;  /* 0x000000ffff027224 */ /* 0x000fe200078e0004 */
[----:B------:R-:W-:Y:S02]  /*03e0*/  LOP3.LUT R11, R7, 0x7ff00000, RZ, 0xc0, !PT ;  /* 0x7ff00000070b7812 */ /* 0x000fe400078ec0ff */
[----:B------:R-:W-:-:S03]  /*03f0*/  LOP3.LUT R14, R5, 0x7ff00000, RZ, 0xc0, !PT ;  /* 0x7ff00000050e7812 */ /* 0x000fc600078ec0ff */
[----:B------:R-:W-:Y:S01]  /*0400*/  @!P0 DMUL R2, R4, 8.98846567431157953865e+307 ;  /* 0x7fe0000004028828 */ /* 0x000fe20000000000 */
[----:B------:R-:W-:-:S03]  /*0410*/  ISETP.GE.U32.AND P1, PT, R11, R14, PT ;  /* 0x0000000e0b00720c */ /* 0x000fc60003f26070 */
[----:B------:R-:W-:Y:S01]  /*0420*/  @!P2 LOP3.LUT R12, R5, 0x7ff00000, RZ, 0xc0, !PT ;  /* 0x7ff00000050ca812 */ /* 0x000fe200078ec0ff */
[----:B------:R-:W-:Y:S01]  /*0430*/  @!P2 IMAD.MOV.U32 R18, RZ, RZ, RZ ;  /* 0x000000ffff12a224 */ /* 0x000fe200078e00ff */
[----:B------:R-:W0:Y:S02]  /*0440*/  MUFU.RCP64H R17, R3 ;  /* 0x0000000300117308 */ /* 0x000e240000001800 */
[----:B------:R-:W-:Y:S01]  /*0450*/  @!P2 ISETP.GE.U32.AND P3, PT, R11, R12, PT ;  /* 0x0000000c0b00a20c */ /* 0x000fe20003f66070 */
[----:B------:R-:W-:-:S05]  /*0460*/  IMAD.MOV.U32 R12, RZ, RZ, 0x1ca00000 ;  /* 0x1ca00000ff0c7424 */ /* 0x000fca00078e00ff */
[----:B------:R-:W-:-:S04]  /*0470*/  @!P2 SEL R13, R12, 0x63400000, !P3 ;  /* 0x634000000c0da807 */ /* 0x000fc80005800000 */
[----:B------:R-:W-:-:S04]  /*0480*/  @!P2 LOP3.LUT R13, R13, 0x80000000, R7, 0xf8, !PT ;  /* 0x800000000d0da812 */ /* 0x000fc800078ef807 */
[----:B------:R-:W-:Y:S01]  /*0490*/  @!P2 LOP3.LUT R19, R13, 0x100000, RZ, 0xfc, !PT ;  /* 0x001000000d13a812 */ /* 0x000fe200078efcff */
[----:B0-----:R-:W-:-:S08]  /*04a0*/  DFMA R8, R16, -R2, 1 ;  /* 0x3ff000001008742b */ /* 0x001fd00000000802 */
[----:B------:R-:W-:-:S08]  /*04b0*/  DFMA R8, R8, R8, R8 ;  /* 0x000000080808722b */ /* 0x000fd00000000008 */
[----:B------:R-:W-:Y:S01]  /*04c0*/  DFMA R16, R16, R8, R16 ;  /* 0x000000081010722b */ /* 0x000fe20000000010 */
[----:B------:R-:W-:Y:S01]  /*04d0*/  SEL R9, R12, 0x63400000, !P1 ;  /* 0x634000000c097807 */ /* 0x000fe20004800000 */
[----:B------:R-:W-:-:S03]  /*04e0*/  IMAD.MOV.U32 R8, RZ, RZ, R6 ;  /* 0x000000ffff087224 */ /* 0x000fc600078e0006 */
[----:B------:R-:W-:-:S03]  /*04f0*/  LOP3.LUT R9, R9, 0x800fffff, R7, 0xf8, !PT ;  /* 0x800fffff09097812 */ /* 0x000fc600078ef807 */
[----:B------:R-:W-:-:S03]  /*0500*/  DFMA R20, R16, -R2, 1 ;  /* 0x3ff000001014742b */ /* 0x000fc60000000802 */
[----:B------:R-:W-:-:S05]  /*0510*/  @!P2 DFMA R8, R8, 2, -R18 ;  /* 0x400000000808a82b */ /* 0x000fca0000000812 */
[----:B------:R-:W-:Y:S01]  /*0520*/  DFMA R16, R16, R20, R16 ;  /* 0x000000141010722b */ /* 0x000fe20000000010 */
[----:B------:R-:W-:Y:S02]  /*0530*/  IMAD.MOV.U32 R21, RZ, RZ, R11 ;  /* 0x000000ffff157224 */ /* 0x000fe400078e000b */
[----:B------:R-:W-:Y:S01]  /*0540*/  IMAD.MOV.U32 R20, RZ, RZ, R14 ;  /* 0x000000ffff147224 */ /* 0x000fe200078e000e */
[----:B------:R-:W-:Y:S02]  /*0550*/  @!P0 LOP3.LUT R20, R3, 0x7ff00000, RZ, 0xc0, !PT ;  /* 0x7ff0000003148812 */ /* 0x000fe400078ec0ff */
[----:B------:R-:W-:Y:S02]  /*0560*/  @!P2 LOP3.LUT R21, R9, 0x7ff00000, RZ, 0xc0, !PT ;  /* 0x7ff000000915a812 */ /* 0x000fe400078ec0ff */
[----:B------:R-:W-:Y:S01]  /*0570*/  DMUL R18, R16, R8 ;  /* 0x0000000810127228 */ /* 0x000fe20000000000 */
[----:B------:R-:W-:Y:S02]  /*0580*/  VIADD R22, R20, 0xffffffff ;  /* 0xffffffff14167836 */ /* 0x000fe40000000000 */
[----:B------:R-:W-:-:S05]  /*0590*/  VIADD R13, R21, 0xffffffff ;  /* 0xffffffff150d7836 */ /* 0x000fca0000000000 */
[----:B------:R-:W-:Y:S01]  /*05a0*/  DFMA R14, R18, -R2, R8 ;  /* 0x80000002120e722b */ /* 0x000fe20000000008 */
[----:B------:R-:W-:-:S04]  /*05b0*/  ISETP.GT.U32.AND P0, PT, R13, 0x7feffffe, PT ;  /* 0x7feffffe0d00780c */ /* 0x000fc80003f04070 */
[----:B------:R-:W-:-:S03]  /*05c0*/  ISETP.GT.U32.OR P0, PT, R22, 0x7feffffe, P0 ;  /* 0x7feffffe1600780c */ /* 0x000fc60000704470 */
[----:B------:R-:W-:-:S10]  /*05d0*/  DFMA R14, R16, R14, R18 ;  /* 0x0000000e100e722b */ /* 0x000fd40000000012 */
[----:B------:R-:W-:Y:S05]  /*05e0*/  @P0 BRA `(.L_x_4) ;  /* 0x00000000006c0947 */ /* 0x000fea0003800000 */
[----:B------:R-:W-:-:S04]  /*05f0*/  LOP3.LUT R16, R5, 0x7ff00000, RZ, 0xc0, !PT ;  /* 0x7ff0000005107812 */ /* 0x000fc800078ec0ff */
[CC--:B------:R-:W-:Y:S02]  /*0600*/  VIADDMNMX R6, R11.reuse, -R16.reuse, 0xb9600000, !PT ;  /* 0xb96000000b067446 */ /* 0x0c0fe40007800910 */
[----:B------:R-:W-:Y:S02]  /*0610*/  ISETP.GE.U32.AND P0, PT, R11, R16, PT ;  /* 0x000000100b00720c */ /* 0x000fe40003f06070 */
[----:B------:R-:W-:Y:S02]  /*0620*/  VIMNMX R6, PT, PT, R6, 0x46a00000, PT ;  /* 0x46a0000006067848 */ /* 0x000fe40003fe0100 */
[----:B------:R-:W-:-:S05]  /*0630*/  SEL R11, R12, 0x63400000, !P0 ;  /* 0x634000000c0b7807 */ /* 0x000fca0004000000 */
[----:B------:R-:W-:Y:S02]  /*0640*/  IMAD.IADD R11, R6, 0x1, -R11 ;  /* 0x00000001060b7824 */ /* 0x000fe400078e0a0b */
[----:B------:R-:W-:Y:S02]  /*0650*/  IMAD.MOV.U32 R6, RZ, RZ, RZ ;  /* 0x000000ffff067224 */ /* 0x000fe400078e00ff */
[----:B------:R-:W-:-:S06]  /*0660*/  VIADD R7, R11, 0x7fe00000 ;  /* 0x7fe000000b077836 */ /* 0x000fcc0000000000 */
[----:B------:R-:W-:-:S10]  /*0670*/  DMUL R12, R14, R6 ;  /* 0x000000060e0c7228 */ /* 0x000fd40000000000 */
[----:B------:R-:W-:-:S13]  /*0680*/  FSETP.GTU.AND P0, PT, |R13|, 1.469367938527859385e-39, PT ;  /* 0x001000000d00780b */ /* 0x000fda0003f0c200 */
[----:B------:R-:W-:Y:S05]  /*0690*/  @P0 BRA `(.L_x_5) ;  /* 0x0000000000940947 */ /* 0x000fea0003800000 */
[----:B------:R-:W-:Y:S01]  /*06a0*/  DFMA R2, R14, -R2, R8 ;  /* 0x800000020e02722b */ /* 0x000fe20000000008 */
[----:B------:R-:W-:-:S09]  /*06b0*/  IMAD.MOV.U32 R6, RZ, RZ, RZ ;  /* 0x000000ffff067224 */ /* 0x000fd200078e00ff */
[C---:B------:R-:W-:Y:S02]  /*06c0*/  FSETP.NEU.AND P0, PT, R3.reuse, RZ, PT ;  /* 0x000000ff0300720b */ /* 0x040fe40003f0d000 */
[----:B------:R-:W-:-:S04]  /*06d0*/  LOP3.LUT R5, R3, 0x80000000, R5, 0x48, !PT ;  /* 0x8000000003057812 */ /* 0x000fc800078e4805 */
[----:B------:R-:W-:-:S07]  /*06e0*/  LOP3.LUT R7, R5, R7, RZ, 0xfc, !PT ;  /* 0x0000000705077212 */ /* 0x000fce00078efcff */
[----:B------:R-:W-:Y:S05]  /*06f0*/  @!P0 BRA `(.L_x_5) ;  /* 0x00000000007c8947 */ /* 0x000fea0003800000 */
[----:B------:R-:W-:Y:S01]  /*0700*/  IMAD.MOV R3, RZ, RZ, -R11 ;  /* 0x000000ffff037224 */ /* 0x000fe200078e0a0b */
[----:B------:R-:W-:Y:S01]  /*0710*/  DMUL.RP R6, R14, R6 ;  /* 0x000000060e067228 */ /* 0x000fe20000008000 */
[----:B------:R-:W-:Y:S01]  /*0720*/  IMAD.MOV.U32 R2, RZ, RZ, RZ ;  /* 0x000000ffff027224 */ /* 0x000fe200078e00ff */
[----:B------:R-:W-:-:S05]  /*0730*/  IADD3 R11, PT, PT, -R11, -0x43300000, RZ ;  /* 0xbcd000000b0b7810 */ /* 0x000fca0007ffe1ff */
[----:B------:R-:W-:-:S03]  /*0740*/  DFMA R2, R12, -R2, R14 ;  /* 0x800000020c02722b */ /* 0x000fc6000000000e */
[----:B------:R-:W-:-:S07]  /*0750*/  LOP3.LUT R5, R7, R5, RZ, 0x3c, !PT ;  /* 0x0000000507057212 */ /* 0x000fce00078e3cff */
[----:B------:R-:W-:-:S04]  /*0760*/  FSETP.NEU.AND P0, PT, |R3|, R11, PT ;  /* 0x0000000b0300720b */ /* 0x000fc80003f0d200 */
[----:B------:R-:W-:Y:S02]  /*0770*/  FSEL R12, R6, R12, !P0 ;  /* 0x0000000c060c7208 */ /* 0x000fe40004000000 */
[----:B------:R-:W-:Y:S01]  /*0780*/  FSEL R13, R5, R13, !P0 ;  /* 0x0000000d050d7208 */ /* 0x000fe20004000000 */
[----:B------:R-:W-:Y:S06]  /*0790*/  BRA `(.L_x_5) ;  /* 0x0000000000547947 */ /* 0x000fec0003800000 */
.L_x_4:
[----:B------:R-:W-:-:S14]  /*07a0*/  DSETP.NAN.AND P0, PT, R6, R6, PT ;  /* 0x000000060600722a */ /* 0x000fdc0003f08000 */
[----:B------:R-:W-:Y:S05]  /*07b0*/  @P0 BRA `(.L_x_6) ;  /* 0x0000000000440947 */ /* 0x000fea0003800000 */
[----:B------:R-:W-:-:S14]  /*07c0*/  DSETP.NAN.AND P0, PT, R4, R4, PT ;  /* 0x000000040400722a */ /* 0x000fdc0003f08000 */
[----:B------:R-:W-:Y:S05]  /*07d0*/  @P0 BRA `(.L_x_7) ;  /* 0x0000000000300947 */ /* 0x000fea0003800000 */
[----:B------:R-:W-:Y:S01]  /*07e0*/  ISETP.NE.AND P0, PT, R21, R20, PT ;  /* 0x000000141500720c */ /* 0x000fe20003f05270 */
[----:B------:R-:W-:Y:S02]  /*07f0*/  IMAD.MOV.U32 R12, RZ, RZ, 0x0 ;  /* 0x00000000ff0c7424 */ /* 0x000fe400078e00ff */
[----:B------:R-:W-:-:S10]  /*0800*/  IMAD.MOV.U32 R13, RZ, RZ, -0x80000 ;  /* 0xfff80000ff0d7424 */ /* 0x000fd400078e00ff */
[----:B------:R-:W-:Y:S05]  /*0810*/  @!P0 BRA `(.L_x_5) ;  /* 0x0000000000348947 */ /* 0x000fea0003800000 */
[----:B------:R-:W-:Y:S02]  /*0820*/  ISETP.NE.AND P0, PT, R21, 0x7ff00000, PT ;  /* 0x7ff000001500780c */ /* 0x000fe40003f05270 */
[----:B------:R-:W-:Y:S02]  /*0830*/  LOP3.LUT R13, R7, 0x80000000, R5, 0x48, !PT ;  /* 0x80000000070d7812 */ /* 0x000fe400078e4805 */
[----:B------:R-:W-:-:S13]  /*0840*/  ISETP.EQ.OR P0, PT, R20, RZ, !P0 ;  /* 0x000000ff1400720c */ /* 0x000fda0004702670 */
[----:B------:R-:W-:Y:S01]  /*0850*/  @P0 LOP3.LUT R2, R13, 0x7ff00000, RZ, 0xfc, !PT ;  /* 0x7ff000000d020812 */ /* 0x000fe200078efcff */
[----:B------:R-:W-:Y:S02]  /*0860*/  @!P0 IMAD.MOV.U32 R12, RZ, RZ, RZ ;  /* 0x000000ffff0c8224 */ /* 0x000fe400078e00ff */
[----:B------:R-:W-:Y:S02]  /*0870*/  @P0 IMAD.MOV.U32 R12, RZ, RZ, RZ ;  /* 0x000000ffff0c0224 */ /* 0x000fe400078e00ff */
[----:B------:R-:W-:Y:S01]  /*0880*/  @P0 IMAD.MOV.U32 R13, RZ, RZ, R2 ;  /* 0x000000ffff0d0224 */ /* 0x000fe200078e0002 */
[----:B------:R-:W-:Y:S06]  /*0890*/  BRA `(.L_x_5) ;  /* 0x0000000000147947 */ /* 0x000fec0003800000 */
.L_x_7:
[----:B------:R-:W-:Y:S01]  /*08a0*/  LOP3.LUT R13, R5, 0x80000, RZ, 0xfc, !PT ;  /* 0x00080000050d7812 */ /* 0x000fe200078efcff */
[----:B------:R-:W-:Y:S01]  /*08b0*/  IMAD.MOV.U32 R12, RZ, RZ, R4 ;  /* 0x000000ffff0c7224 */ /* 0x000fe200078e0004 */
[----:B------:R-:W-:Y:S06]  /*08c0*/  BRA `(.L_x_5) ;  /* 0x0000000000087947 */ /* 0x000fec0003800000 */
.L_x_6:
[----:B------:R-:W-:Y:S01]  /*08d0*/  LOP3.LUT R13, R7, 0x80000, RZ, 0xfc, !PT ;  /* 0x00080000070d7812 */ /* 0x000fe200078efcff */
[----:B------:R-:W-:-:S07]  /*08e0*/  IMAD.MOV.U32 R12, RZ, RZ, R6 ;  /* 0x000000ffff0c7224 */ /* 0x000fce00078e0006 */
.L_x_5:
[----:B------:R-:W-:Y:S05]  /*08f0*/  BSYNC.RECONVERGENT B1 ;  /* 0x0000000000017941 */ /* 0x000fea0003800200 */
.L_x_3:
[----:B------:R-:W-:Y:S02]  /*0900*/  IMAD.MOV.U32 R11, RZ, RZ, 0x0 ;  /* 0x00000000ff0b7424 */ /* 0x000fe400078e00ff */
[----:B------:R-:W-:Y:S02]  /*0910*/  IMAD.MOV.U32 R2, RZ, RZ, R12 ;  /* 0x000000ffff027224 */ /* 0x000fe400078e000c */
[----:B------:R-:W-:Y:S01]  /*0920*/  IMAD.MOV.U32 R3, RZ, RZ, R13 ;  /* 0x000000ffff037224 */ /* 0x000fe200078e000d */
[----:B------:R-:W-:Y:S06]  /*0930*/  RET.REL.NODEC R10 `(gradalex_32) ;  /* 0xfffffff40ab07950 */ /* 0x000fec0003c3ffff */
.L_x_8:
[----:B------:R-:W-:-:S00]  /*0940*/  BRA `(.L_x_8) ;  /* 0xfffffffc00fc7947 */ /* 0x000fc0000383ffff */
[----:B------:R-:W-:-:S00]  /*0950*/  NOP ;  /* 0x0000000000007918 */ /* 0x000fc00000000000 */
        /* <DEDUP_REMOVED lines=10> */
.L_x_9:


//--------------------- .nv.shared.reserved.0     --------------------------
	.section	.nv.shared.reserved.0,"aw",@nobits
	.weak		__nv_reservedSMEM_offset_0_alias
	.size		__nv_reservedSMEM_offset_0_alias, 0, 64
	.other		__nv_reservedSMEM_offset_0_alias,@"STO_CUDA_RESERVED_SHARED STV_DEFAULT"
__nv_reservedSMEM_offset_0_alias:
	.zero		0
	.zero		64


//--------------------- .nv.constant0.gradalex_32 --------------------------
	.section	.nv.constant0.gradalex_32,"a",@progbits
	.sectionflags	@""
	.align	4
.nv.constant0.gradalex_32:
	.zero		928


//--------------------- SYMBOLS --------------------------

	.type		.nv.reservedSmem.offset0,@object
	.size		.nv.reservedSmem.offset0,0x4
